//
// Generated by NVIDIA NVVM Compiler
//
// Compiler Build ID: CL-36424714
// Cuda compilation tools, release 13.0, V13.0.88
// Based on NVVM 20.0.0
//

.version 9.0
.target sm_100
.address_size 64

	// .globl	_Z13gpu_grayscaleiiPfS_

.visible .entry _Z13gpu_grayscaleiiPfS_(
	.param .u32 _Z13gpu_grayscaleiiPfS__param_0,
	.param .u32 _Z13gpu_grayscaleiiPfS__param_1,
	.param .u64 .ptr .align 1 _Z13gpu_grayscaleiiPfS__param_2,
	.param .u64 .ptr .align 1 _Z13gpu_grayscaleiiPfS__param_3
)
{


	ret;

}
	// .globl	_Z12gpu_gaussianiiPfS_
.visible .entry _Z12gpu_gaussianiiPfS_(
	.param .u32 _Z12gpu_gaussianiiPfS__param_0,
	.param .u32 _Z12gpu_gaussianiiPfS__param_1,
	.param .u64 .ptr .align 1 _Z12gpu_gaussianiiPfS__param_2,
	.param .u64 .ptr .align 1 _Z12gpu_gaussianiiPfS__param_3
)
{
	.reg .pred 	%p<4>;
	.reg .b32 	%r<17>;
	.reg .b64 	%rd<8>;

	ld.param.u32 	%r3, [_Z12gpu_gaussianiiPfS__param_0];
	ld.param.u32 	%r4, [_Z12gpu_gaussianiiPfS__param_1];
	ld.param.u64 	%rd1, [_Z12gpu_gaussianiiPfS__param_3];
	mov.u32 	%r6, %ctaid.x;
	mov.u32 	%r7, %ntid.x;
	mov.u32 	%r8, %tid.x;
	mad.lo.s32 	%r1, %r6, %r7, %r8;
	mov.u32 	%r9, %ctaid.y;
	mov.u32 	%r10, %ntid.y;
	mov.u32 	%r11, %tid.y;
	mad.lo.s32 	%r12, %r9, %r10, %r11;
	add.s32 	%r13, %r3, -2;
	setp.ge.s32 	%p1, %r1, %r13;
	add.s32 	%r14, %r4, -2;
	setp.ge.s32 	%p2, %r12, %r14;
	or.pred  	%p3, %p1, %p2;
	@%p3 bra 	$L__BB1_2;
	cvta.to.global.u64 	%rd2, %rd1;
	mad.lo.s32 	%r15, %r3, %r12, %r3;
	cvt.s64.s32 	%rd3, %r15;
	cvt.s64.s32 	%rd4, %r1;
	add.s64 	%rd5, %rd4, %rd3;
	shl.b64 	%rd6, %rd5, 2;
	add.s64 	%rd7, %rd2, %rd6;
	mov.b32 	%r16, 0;
	st.global.u32 	[%rd7+4], %r16;
$L__BB1_2:
	ret;

}
	// .globl	_Z9gpu_sobeliiPfS_
.visible .entry _Z9gpu_sobeliiPfS_(
	.param .u32 _Z9gpu_sobeliiPfS__param_0,
	.param .u32 _Z9gpu_sobeliiPfS__param_1,
	.param .u64 .ptr .align 1 _Z9gpu_sobeliiPfS__param_2,
	.param .u64 .ptr .align 1 _Z9gpu_sobeliiPfS__param_3
)
{


	ret;

}


// ===== COMPILED SASS (sm_100) =====

	.target	sm_100

	.elftype	@"ET_EXEC"


//--------------------- .note.nv.tkinfo           --------------------------
	.section	.note.nv.tkinfo,"",@"SHT_NOTE"
	.sectionflags	@"SHF_NOTE_NV_TKINFO"
	.tkinfo
        /*0018*/ 	.word	0x00000002
        /*0030*/ 	.string	""
        /*0030*/ 	.string	"ptxas"
        /*0030*/ 	.string	"Cuda compilation tools, release 13.0, V13.0.88"
        /*0030*/ 	.string	"Build cuda_13.0.r13.0/compiler.36424714_0"
        /*0030*/ 	.string	"-arch sm_100 -m 64 "



//--------------------- .note.nv.cuinfo           --------------------------
	.section	.note.nv.cuinfo,"",@"SHT_NOTE"
	.sectionflags	@"SHF_NOTE_NV_CUINFO"
        /*0018*/ 	.short	0x0002
        /*001a*/ 	.short	0x0064
        /*001c*/ 	.short	0x0082
	.zero		2


//--------------------- .nv.info                  --------------------------
	.section	.nv.info,"",@"SHT_CUDA_INFO"
	.align	4


	//----- nvinfo : EIATTR_REGCOUNT
	.align		4
        /*0000*/ 	.byte	0x04, 0x2f
        /*0002*/ 	.short	(.L_1 - .L_0)
	.align		4
.L_0:
        /*0004*/ 	.word	index@(_Z13gpu_grayscaleiiPfS_)
        /*0008*/ 	.word	0x00000004


	//----- nvinfo : EIATTR_FRAME_SIZE
	.align		4
.L_1:
        /*000c*/ 	.byte	0x04, 0x11
        /*000e*/ 	.short	(.L_3 - .L_2)
	.align		4
.L_2:
        /*0010*/ 	.word	index@(_Z13gpu_grayscaleiiPfS_)
        /*0014*/ 	.word	0x00000000


	//----- nvinfo : EIATTR_REGCOUNT
	.align		4
.L_3:
        /*0018*/ 	.byte	0x04, 0x2f
        /*001a*/ 	.short	(.L_5 - .L_4)
	.align		4
.L_4:
        /*001c*/ 	.word	index@(_Z12gpu_gaussianiiPfS_)
        /*0020*/ 	.word	0x0000000a


	//----- nvinfo : EIATTR_FRAME_SIZE
	.align		4
.L_5:
        /*0024*/ 	.byte	0x04, 0x11
        /*0026*/ 	.short	(.L_7 - .L_6)
	.align		4
.L_6:
        /*0028*/ 	.word	index@(_Z12gpu_gaussianiiPfS_)
        /*002c*/ 	.word	0x00000000


	//----- nvinfo : EIATTR_REGCOUNT
	.align		4
.L_7:
        /*0030*/ 	.byte	0x04, 0x2f
        /*0032*/ 	.short	(.L_9 - .L_8)
	.align		4
.L_8:
        /*0034*/ 	.word	index@(_Z9gpu_sobeliiPfS_)
        /*0038*/ 	.word	0x00000004


	//----- nvinfo : EIATTR_FRAME_SIZE
	.align		4
.L_9:
        /*003c*/ 	.byte	0x04, 0x11
        /*003e*/ 	.short	(.L_11 - .L_10)
	.align		4
.L_10:
        /*0040*/ 	.word	index@(_Z9gpu_sobeliiPfS_)
        /*0044*/ 	.word	0x00000000


	//----- nvinfo : EIATTR_MIN_STACK_SIZE
	.align		4
.L_11:
        /*0048*/ 	.byte	0x04, 0x12
        /*004a*/ 	.short	(.L_13 - .L_12)
	.align		4
.L_12:
        /*004c*/ 	.word	index@(_Z9gpu_sobeliiPfS_)
        /*0050*/ 	.word	0x00000000


	//----- nvinfo : EIATTR_MIN_STACK_SIZE
	.align		4
.L_13:
        /*0054*/ 	.byte	0x04, 0x12
        /*0056*/ 	.short	(.L_15 - .L_14)
	.align		4
.L_14:
        /*0058*/ 	.word	index@(_Z12gpu_gaussianiiPfS_)
        /*005c*/ 	.word	0x00000000


	//----- nvinfo : EIATTR_MIN_STACK_SIZE
	.align		4
.L_15:
        /*0060*/ 	.byte	0x04, 0x12
        /*0062*/ 	.short	(.L_17 - .L_16)
	.align		4
.L_16:
        /*0064*/ 	.word	index@(_Z13gpu_grayscaleiiPfS_)
        /*0068*/ 	.word	0x00000000
.L_17:


//--------------------- .nv.compat                --------------------------
	.section	.nv.compat,"",@"SHT_CUDA_COMPAT_INFO"
	.align	4
        /*0000*/ 	.byte	0x02, 0x09, 0x00, 0x00, 0x02, 0x02, 0x01, 0x00, 0x02, 0x05, 0x05, 0x00, 0x03, 0x07, 0x01, 0x01
        /*0010*/ 	.byte	0x02, 0x03, 0x00, 0x00, 0x02, 0x06, 0x01, 0x00, 0x04, 0x0b, 0x08, 0x00, 0x09, 0x00, 0x00, 0x00
        /*0020*/ 	.byte	0x00, 0x00, 0x00, 0x00


//--------------------- .nv.info._Z9gpu_sobeliiPfS_ --------------------------
	.section	.nv.info._Z9gpu_sobeliiPfS_,"",@"SHT_CUDA_INFO"
	.sectionflags	@""
	.align	4


	//----- nvinfo : EIATTR_CUDA_API_VERSION
	.align		4
        /*0000*/ 	.byte	0x04, 0x37
        /*0002*/ 	.short	(.L_19 - .L_18)
.L_18:
        /*0004*/ 	.word	0x00000082


	//----- nvinfo : EIATTR_KPARAM_INFO
	.align		4
.L_19:
        /*0008*/ 	.byte	0x04, 0x17
        /*000a*/ 	.short	(.L_21 - .L_20)
.L_20:
        /*000c*/ 	.word	0x00000000
        /*0010*/ 	.short	0x0003
        /*0012*/ 	.short	0x0010
        /*0014*/ 	.byte	0x00, 0xf5, 0x21, 0x00


	//----- nvinfo : EIATTR_KPARAM_INFO
	.align		4
.L_21:
        /*0018*/ 	.byte	0x04, 0x17
        /*001a*/ 	.short	(.L_23 - .L_22)
.L_22:
        /*001c*/ 	.word	0x00000000
        /*0020*/ 	.short	0x0002
        /*0022*/ 	.short	0x0008
        /*0024*/ 	.byte	0x00, 0xf5, 0x21, 0x00


	//----- nvinfo : EIATTR_KPARAM_INFO
	.align		4
.L_23:
        /*0028*/ 	.byte	0x04, 0x17
        /*002a*/ 	.short	(.L_25 - .L_24)
.L_24:
        /*002c*/ 	.word	0x00000000
        /*0030*/ 	.short	0x0001
        /*0032*/ 	.short	0x0004
        /*0034*/ 	.byte	0x00, 0xf0, 0x11, 0x00


	//----- nvinfo : EIATTR_KPARAM_INFO
	.align		4
.L_25:
        /*0038*/ 	.byte	0x04, 0x17
        /*003a*/ 	.short	(.L_27 - .L_26)
.L_26:
        /*003c*/ 	.word	0x00000000
        /*0040*/ 	.short	0x0000
        /*0042*/ 	.short	0x0000
        /*0044*/ 	.byte	0x00, 0xf0, 0x11, 0x00


	//----- nvinfo : EIATTR_SPARSE_MMA_MASK
	.align		4
.L_27:
        /*0048*/ 	.byte	0x03, 0x50
        /*004a*/ 	.short	0x0000


	//----- nvinfo : EIATTR_MAXREG_COUNT
	.align		4
        /*004c*/ 	.byte	0x03, 0x1b
        /*004e*/ 	.short	0x00ff


	//----- nvinfo : EIATTR_MERCURY_ISA_VERSION
	.align		4
        /*0050*/ 	.byte	0x03, 0x5f
        /*0052*/ 	.short	0x0101


	//----- nvinfo : EIATTR_VRC_CTA_INIT_COUNT
	.align		4
        /*0054*/ 	.byte	0x02, 0x4a
	.zero		1
	.zero		1


	//----- nvinfo : EIATTR_EXIT_INSTR_OFFSETS
	.align		4
        /*0058*/ 	.byte	0x04, 0x1c
        /*005a*/ 	.short	(.L_29 - .L_28)


	//   ....[0]....
.L_28:
        /*005c*/ 	.word	0x00000010


	//----- nvinfo : EIATTR_CBANK_PARAM_SIZE
	.align		4
.L_29:
        /*0060*/ 	.byte	0x03, 0x19
        /*0062*/ 	.short	0x0018


	//----- nvinfo : EIATTR_PARAM_CBANK
	.align		4
        /*0064*/ 	.byte	0x04, 0x0a
        /*0066*/ 	.short	(.L_31 - .L_30)
	.align		4
.L_30:
        /*0068*/ 	.word	index@(.nv.constant0._Z9gpu_sobeliiPfS_)
        /*006c*/ 	.short	0x0380
        /*006e*/ 	.short	0x0018


	//----- nvinfo : EIATTR_SW_WAR
	.align		4
.L_31:
        /*0070*/ 	.byte	0x04, 0x36
        /*0072*/ 	.short	(.L_33 - .L_32)
.L_32:
        /*0074*/ 	.word	0x00000008
.L_33:


//--------------------- .nv.info._Z12gpu_gaussianiiPfS_ --------------------------
	.section	.nv.info._Z12gpu_gaussianiiPfS_,"",@"SHT_CUDA_INFO"
	.sectionflags	@""
	.align	4


	//----- nvinfo : EIATTR_CUDA_API_VERSION
	.align		4
        /*0000*/ 	.byte	0x04, 0x37
        /*0002*/ 	.short	(.L_35 - .L_34)
.L_34:
        /*0004*/ 	.word	0x00000082


	//----- nvinfo : EIATTR_KPARAM_INFO
	.align		4
.L_35:
        /*0008*/ 	.byte	0x04, 0x17
        /*000a*/ 	.short	(.L_37 - .L_36)
.L_36:
        /*000c*/ 	.word	0x00000000
        /*0010*/ 	.short	0x0003
        /*0012*/ 	.short	0x0010
        /*0014*/ 	.byte	0x00, 0xf5, 0x21, 0x00


	//----- nvinfo : EIATTR_KPARAM_INFO
	.align		4
.L_37:
        /*0018*/ 	.byte	0x04, 0x17
        /*001a*/ 	.short	(.L_39 - .L_38)
.L_38:
        /*001c*/ 	.word	0x00000000
        /*0020*/ 	.short	0x0002
        /*0022*/ 	.short	0x0008
        /*0024*/ 	.byte	0x00, 0xf5, 0x21, 0x00


	//----- nvinfo : EIATTR_KPARAM_INFO
	.align		4
.L_39:
        /*0028*/ 	.byte	0x04, 0x17
        /*002a*/ 	.short	(.L_41 - .L_40)
.L_40:
        /*002c*/ 	.word	0x00000000
        /*0030*/ 	.short	0x0001
        /*0032*/ 	.short	0x0004
        /*0034*/ 	.byte	0x00, 0xf0, 0x11, 0x00


	//----- nvinfo : EIATTR_KPARAM_INFO
	.align		4
.L_41:
        /*0038*/ 	.byte	0x04, 0x17
        /*003a*/ 	.short	(.L_43 - .L_42)
.L_42:
        /*003c*/ 	.word	0x00000000
        /*0040*/ 	.short	0x0000
        /*0042*/ 	.short	0x0000
        /*0044*/ 	.byte	0x00, 0xf0, 0x11, 0x00


	//----- nvinfo : EIATTR_SPARSE_MMA_MASK
	.align		4
.L_43:
        /*0048*/ 	.byte	0x03, 0x50
        /*004a*/ 	.short	0x0000


	//----- nvinfo : EIATTR_MAXREG_COUNT
	.align		4
        /*004c*/ 	.byte	0x03, 0x1b
        /*004e*/ 	.short	0x00ff


	//----- nvinfo : EIATTR_MERCURY_ISA_VERSION
	.align		4
        /*0050*/ 	.byte	0x03, 0x5f
        /*0052*/ 	.short	0x0101


	//----- nvinfo : EIATTR_VRC_CTA_INIT_COUNT
	.align		4
        /*0054*/ 	.byte	0x02, 0x4a
	.zero		1
	.zero		1


	//----- nvinfo : EIATTR_EXIT_INSTR_OFFSETS
	.align		4
        /*0058*/ 	.byte	0x04, 0x1c
        /*005a*/ 	.short	(.L_45 - .L_44)


	//   ....[0]....
.L_44:
        /*005c*/ 	.word	0x000000e0


	//   ....[1]....
        /*0060*/ 	.word	0x00000180


	//----- nvinfo : EIATTR_CBANK_PARAM_SIZE
	.align		4
.L_45:
        /*0064*/ 	.byte	0x03, 0x19
        /*0066*/ 	.short	0x0018


	//----- nvinfo : EIATTR_PARAM_CBANK
	.align		4
        /*0068*/ 	.byte	0x04, 0x0a
        /*006a*/ 	.short	(.L_47 - .L_46)
	.align		4
.L_46:
        /*006c*/ 	.word	index@(.nv.constant0._Z12gpu_gaussianiiPfS_)
        /*0070*/ 	.short	0x0380
        /*0072*/ 	.short	0x0018


	//----- nvinfo : EIATTR_SW_WAR
	.align		4
.L_47:
        /*0074*/ 	.byte	0x04, 0x36
        /*0076*/ 	.short	(.L_49 - .L_48)
.L_48:
        /*0078*/ 	.word	0x00000008
.L_49:


//--------------------- .nv.info._Z13gpu_grayscaleiiPfS_ --------------------------
	.section	.nv.info._Z13gpu_grayscaleiiPfS_,"",@"SHT_CUDA_INFO"
	.sectionflags	@""
	.align	4


	//----- nvinfo : EIATTR_CUDA_API_VERSION
	.align		4
        /*0000*/ 	.byte	0x04, 0x37
        /*0002*/ 	.short	(.L_51 - .L_50)
.L_50:
        /*0004*/ 	.word	0x00000082


	//----- nvinfo : EIATTR_KPARAM_INFO
	.align		4
.L_51:
        /*0008*/ 	.byte	0x04, 0x17
        /*000a*/ 	.short	(.L_53 - .L_52)
.L_52:
        /*000c*/ 	.word	0x00000000
        /*0010*/ 	.short	0x0003
        /*0012*/ 	.short	0x0010
        /*0014*/ 	.byte	0x00, 0xf5, 0x21, 0x00


	//----- nvinfo : EIATTR_KPARAM_INFO
	.align		4
.L_53:
        /*0018*/ 	.byte	0x04, 0x17
        /*001a*/ 	.short	(.L_55 - .L_54)
.L_54:
        /*001c*/ 	.word	0x00000000
        /*0020*/ 	.short	0x0002
        /*0022*/ 	.short	0x0008
        /*0024*/ 	.byte	0x00, 0xf5, 0x21, 0x00


	//----- nvinfo : EIATTR_KPARAM_INFO
	.align		4
.L_55:
        /*0028*/ 	.byte	0x04, 0x17
        /*002a*/ 	.short	(.L_57 - .L_56)
.L_56:
        /*002c*/ 	.word	0x00000000
        /*0030*/ 	.short	0x0001
        /*0032*/ 	.short	0x0004
        /*0034*/ 	.byte	0x00, 0xf0, 0x11, 0x00


	//----- nvinfo : EIATTR_KPARAM_INFO
	.align		4
.L_57:
        /*0038*/ 	.byte	0x04, 0x17
        /*003a*/ 	.short	(.L_59 - .L_58)
.L_58:
        /*003c*/ 	.word	0x00000000
        /*0040*/ 	.short	0x0000
        /*0042*/ 	.short	0x0000
        /*0044*/ 	.byte	0x00, 0xf0, 0x11, 0x00


	//----- nvinfo : EIATTR_SPARSE_MMA_MASK
	.align		4
.L_59:
        /*0048*/ 	.byte	0x03, 0x50
        /*004a*/ 	.short	0x0000


	//----- nvinfo : EIATTR_MAXREG_COUNT
	.align		4
        /*004c*/ 	.byte	0x03, 0x1b
        /*004e*/ 	.short	0x00ff


	//----- nvinfo : EIATTR_MERCURY_ISA_VERSION
	.align		4
        /*0050*/ 	.byte	0x03, 0x5f
        /*0052*/ 	.short	0x0101


	//----- nvinfo : EIATTR_VRC_CTA_INIT_COUNT
	.align		4
        /*0054*/ 	.byte	0x02, 0x4a
	.zero		1
	.zero		1


	//----- nvinfo : EIATTR_EXIT_INSTR_OFFSETS
	.align		4
        /*0058*/ 	.byte	0x04, 0x1c
        /*005a*/ 	.short	(.L_61 - .L_60)


	//   ....[0]....
.L_60:
        /*005c*/ 	.word	0x00000010


	//----- nvinfo : EIATTR_CBANK_PARAM_SIZE
	.align		4
.L_61:
        /*0060*/ 	.byte	0x03, 0x19
        /*0062*/ 	.short	0x0018


	//----- nvinfo : EIATTR_PARAM_CBANK
	.align		4
        /*0064*/ 	.byte	0x04, 0x0a
        /*0066*/ 	.short	(.L_63 - .L_62)
	.align		4
.L_62:
        /*0068*/ 	.word	index@(.nv.constant0._Z13gpu_grayscaleiiPfS_)
        /*006c*/ 	.short	0x0380
        /*006e*/ 	.short	0x0018


	//----- nvinfo : EIATTR_SW_WAR
	.align		4
.L_63:
        /*0070*/ 	.byte	0x04, 0x36
        /*0072*/ 	.short	(.L_65 - .L_64)
.L_64:
        /*0074*/ 	.word	0x00000008
.L_65:


//--------------------- .nv.callgraph             --------------------------
	.section	.nv.callgraph,"",@"SHT_CUDA_CALLGRAPH"
	.align	4
	.sectionentsize	8
	.align		4
        /*0000*/ 	.word	0x00000000
	.align		4
        /*0004*/ 	.word	0xffffffff
	.align		4
        /*0008*/ 	.word	0x00000000
	.align		4
        /*000c*/ 	.word	0xfffffffe
	.align		4
        /*0010*/ 	.word	0x00000000
	.align		4
        /*0014*/ 	.word	0xfffffffd
	.align		4
        /*0018*/ 	.word	0x00000000
	.align		4
        /*001c*/ 	.word	0xfffffffc


//--------------------- .text._Z9gpu_sobeliiPfS_  --------------------------
	.section	.text._Z9gpu_sobeliiPfS_,"ax",@progbits
	.align	128
        .global         _Z9gpu_sobeliiPfS_
        .type           _Z9gpu_sobeliiPfS_,@function
        .size           _Z9gpu_sobeliiPfS_,(.L_x_3 - _Z9gpu_sobeliiPfS_)
        .other          _Z9gpu_sobeliiPfS_,@"STO_CUDA_ENTRY STV_DEFAULT"
_Z9gpu_sobeliiPfS_:
.text._Z9gpu_sobeliiPfS_:
[----:B------:R-:W-:Y:S01]  /*0000*/  LDC R1, c[0x0][0x37c] ;  /* 0x0000df00ff017b82 */ /* 0x000fe20000000800 */
[----:B------:R-:W-:Y:S05]  /*0010*/  EXIT ;  /* 0x000000000000794d */ /* 0x000fea0003800000 */
.L_x_0:
[----:B------:R-:W-:-:S00]  /*0020*/  BRA `(.L_x_0) ;  /* 0xfffffffc00fc7947 */ /* 0x000fc0000383ffff */
[----:B------:R-:W-:-:S00]  /*0030*/  NOP ;  /* 0x0000000000007918 */ /* 0x000fc00000000000 */
        /* <DEDUP_REMOVED lines=12> */
.L_x_3:


//--------------------- .text._Z12gpu_gaussianiiPfS_ --------------------------
	.section	.text._Z12gpu_gaussianiiPfS_,"ax",@progbits
	.align	128
        .global         _Z12gpu_gaussianiiPfS_
        .type           _Z12gpu_gaussianiiPfS_,@function
        .size           _Z12gpu_gaussianiiPfS_,(.L_x_4 - _Z12gpu_gaussianiiPfS_)
        .other          _Z12gpu_gaussianiiPfS_,@"STO_CUDA_ENTRY STV_DEFAULT"
_Z12gpu_gaussianiiPfS_:
.text._Z12gpu_gaussianiiPfS_:
[----:B------:R-:W-:Y:S01]  /*0000*/  LDC R1, c[0x0][0x37c] ;  /* 0x0000df00ff017b82 */ /* 0x000fe20000000800 */
[----:B------:R-:W0:Y:S07]  /*0010*/  S2R R2, SR_TID.Y ;  /* 0x0000000000027919 */ /* 0x000e2e0000002200 */
[----:B------:R-:W1:Y:S01]  /*0020*/  LDC R0, c[0x0][0x360] ;  /* 0x0000d800ff007b82 */ /* 0x000e620000000800 */
[----:B------:R-:W1:Y:S07]  /*0030*/  S2R R5, SR_TID.X ;  /* 0x0000000000057919 */ /* 0x000e6e0000002100 */
[----:B------:R-:W0:Y:S08]  /*0040*/  S2UR UR5, SR_CTAID.Y ;  /* 0x00000000000579c3 */ /* 0x000e300000002600 */
[----:B------:R-:W0:Y:S08]  /*0050*/  LDC R3, c[0x0][0x364] ;  /* 0x0000d900ff037b82 */ /* 0x000e300000000800 */
[----:B------:R-:W2:Y:S08]  /*0060*/  LDC.64 R6, c[0x0][0x380] ;  /* 0x0000e000ff067b82 */ /* 0x000eb00000000a00 */
[----:B------:R-:W1:Y:S01]  /*0070*/  S2UR UR4, SR_CTAID.X ;  /* 0x00000000000479c3 */ /* 0x000e620000002500 */
[----:B0-----:R-:W-:-:S02]  /*0080*/  IMAD R3, R3, UR5, R2 ;  /* 0x0000000503037c24 */ /* 0x001fc4000f8e0202 */
[----:B--2---:R-:W-:-:S05]  /*0090*/  VIADD R2, R7, 0xfffffffe ;  /* 0xfffffffe07027836 */ /* 0x004fca0000000000 */
[----:B------:R-:W-:Y:S01]  /*00a0*/  ISETP.GE.AND P0, PT, R3, R2, PT ;  /* 0x000000020300720c */ /* 0x000fe20003f06270 */
[----:B-1----:R-:W-:Y:S02]  /*00b0*/  IMAD R0, R0, UR4, R5 ;  /* 0x0000000400007c24 */ /* 0x002fe4000f8e0205 */
[----:B------:R-:W-:-:S05]  /*00c0*/  VIADD R5, R6, 0xfffffffe ;  /* 0xfffffffe06057836 */ /* 0x000fca0000000000 */
[----:B------:R-:W-:-:S13]  /*00d0*/  ISETP.GE.OR P0, PT, R0, R5, P0 ;  /* 0x000000050000720c */ /* 0x000fda0000706670 */
[----:B------:R-:W-:Y:S05]  /*00e0*/  @P0 EXIT ;  /* 0x000000000000094d */ /* 0x000fea0003800000 */
[----:B------:R-:W0:Y:S01]  /*00f0*/  LDCU.64 UR6, c[0x0][0x390] ;  /* 0x00007200ff0677ac */ /* 0x000e220008000a00 */
[----:B------:R-:W-:Y:S01]  /*0100*/  IMAD R3, R3, R6, R6 ;  /* 0x0000000603037224 */ /* 0x000fe200078e0206 */
[----:B------:R-:W-:Y:S01]  /*0110*/  SHF.R.S32.HI R2, RZ, 0x1f, R0 ;  /* 0x0000001fff027819 */ /* 0x000fe20000011400 */
[----:B------:R-:W1:Y:S03]  /*0120*/  LDCU.64 UR4, c[0x0][0x358] ;  /* 0x00006b00ff0477ac */ /* 0x000e660008000a00 */
[----:B------:R-:W-:-:S04]  /*0130*/  IADD3 R0, P0, PT, R0, R3, RZ ;  /* 0x0000000300007210 */ /* 0x000fc80007f1e0ff */
[----:B------:R-:W-:Y:S02]  /*0140*/  LEA.HI.X.SX32 R3, R3, R2, 0x1, P0 ;  /* 0x0000000203037211 */ /* 0x000fe400000f0eff */
[----:B0-----:R-:W-:-:S04]  /*0150*/  LEA R2, P0, R0, UR6, 0x2 ;  /* 0x0000000600027c11 */ /* 0x001fc8000f8010ff */
[----:B------:R-:W-:-:S05]  /*0160*/  LEA.HI.X R3, R0, UR7, R3, 0x2, P0 ;  /* 0x0000000700037c11 */ /* 0x000fca00080f1403 */
[----:B-1----:R-:W-:Y:S01]  /*0170*/  STG.E desc[UR4][R2.64+0x4], RZ ;  /* 0x000004ff02007986 */ /* 0x002fe2000c101904 */
[----:B------:R-:W-:Y:S05]  /*0180*/  EXIT ;  /* 0x000000000000794d */ /* 0x000fea0003800000 */
.L_x_1:
        /* <DEDUP_REMOVED lines=15> */
.L_x_4:


//--------------------- .text._Z13gpu_grayscaleiiPfS_ --------------------------
	.section	.text._Z13gpu_grayscaleiiPfS_,"ax",@progbits
	.align	128
        .global         _Z13gpu_grayscaleiiPfS_
        .type           _Z13gpu_grayscaleiiPfS_,@function
        .size           _Z13gpu_grayscaleiiPfS_,(.L_x_5 - _Z13gpu_grayscaleiiPfS_)
        .other          _Z13gpu_grayscaleiiPfS_,@"STO_CUDA_ENTRY STV_DEFAULT"
_Z13gpu_grayscaleiiPfS_:
.text._Z13gpu_grayscaleiiPfS_:
[----:B------:R-:W-:Y:S01]  /*0000*/  LDC R1, c[0x0][0x37c] ;  /* 0x0000df00ff017b82 */ /* 0x000fe20000000800 */
[----:B------:R-:W-:Y:S05]  /*0010*/  EXIT ;  /* 0x000000000000794d */ /* 0x000fea0003800000 */
.L_x_2:
        /* <DEDUP_REMOVED lines=14> */
.L_x_5:


//--------------------- .nv.shared.reserved.0     --------------------------
	.section	.nv.shared.reserved.0,"aw",@nobits
	.weak		__nv_reservedSMEM_offset_0_alias
	.size		__nv_reservedSMEM_offset_0_alias, 0, 64
	.other		__nv_reservedSMEM_offset_0_alias,@"STO_CUDA_RESERVED_SHARED STV_DEFAULT"
__nv_reservedSMEM_offset_0_alias:
	.zero		0
	.zero		64


//--------------------- .nv.constant0._Z9gpu_sobeliiPfS_ --------------------------
	.section	.nv.constant0._Z9gpu_sobeliiPfS_,"a",@progbits
	.sectionflags	@""
	.align	4
.nv.constant0._Z9gpu_sobeliiPfS_:
	.zero		920


//--------------------- .nv.constant0._Z12gpu_gaussianiiPfS_ --------------------------
	.section	.nv.constant0._Z12gpu_gaussianiiPfS_,"a",@progbits
	.sectionflags	@""
	.align	4
.nv.constant0._Z12gpu_gaussianiiPfS_:
	.zero		920


//--------------------- .nv.constant0._Z13gpu_grayscaleiiPfS_ --------------------------
	.section	.nv.constant0._Z13gpu_grayscaleiiPfS_,"a",@progbits
	.sectionflags	@""
	.align	4
.nv.constant0._Z13gpu_grayscaleiiPfS_:
	.zero		920


//--------------------- SYMBOLS --------------------------

	.type		.nv.reservedSmem.offset0,@object
	.size		.nv.reservedSmem.offset0,0x4
